//
// Generated by NVIDIA NVVM Compiler
//
// Compiler Build ID: CL-36424714
// Cuda compilation tools, release 13.0, V13.0.88
// Based on NVVM 20.0.0
//

.version 9.0
.target sm_100
.address_size 64

	// .globl	_Z14dynamic_assignPiS_iiS_Py
// _ZZ14dynamic_assignPiS_iiS_PyE9bin_count has been demoted
// _ZZ14dynamic_assignPiS_iiS_PyE16shared_partition has been demoted
// _ZZ14dynamic_assignPiS_iiS_PyE9G_counter has been demoted

.visible .entry _Z14dynamic_assignPiS_iiS_Py(
	.param .u64 .ptr .align 1 _Z14dynamic_assignPiS_iiS_Py_param_0,
	.param .u64 .ptr .align 1 _Z14dynamic_assignPiS_iiS_Py_param_1,
	.param .u32 _Z14dynamic_assignPiS_iiS_Py_param_2,
	.param .u32 _Z14dynamic_assignPiS_iiS_Py_param_3,
	.param .u64 .ptr .align 1 _Z14dynamic_assignPiS_iiS_Py_param_4,
	.param .u64 .ptr .align 1 _Z14dynamic_assignPiS_iiS_Py_param_5
)
{
	.reg .pred 	%p<20>;
	.reg .b32 	%r<88>;
	.reg .b64 	%rd<50>;
	// demoted variable
	.shared .align 4 .b8 _ZZ14dynamic_assignPiS_iiS_PyE9bin_count[4096];
	// demoted variable
	.shared .align 4 .b8 _ZZ14dynamic_assignPiS_iiS_PyE16shared_partition[24580];
	// demoted variable
	.shared .align 8 .u64 _ZZ14dynamic_assignPiS_iiS_PyE9G_counter;
	ld.param.u64 	%rd15, [_Z14dynamic_assignPiS_iiS_Py_param_0];
	ld.param.u64 	%rd16, [_Z14dynamic_assignPiS_iiS_Py_param_1];
	ld.param.u32 	%r41, [_Z14dynamic_assignPiS_iiS_Py_param_3];
	ld.param.u64 	%rd17, [_Z14dynamic_assignPiS_iiS_Py_param_4];
	ld.param.u64 	%rd14, [_Z14dynamic_assignPiS_iiS_Py_param_5];
	cvta.to.global.u64 	%rd1, %rd17;
	cvta.to.global.u64 	%rd2, %rd15;
	cvta.to.global.u64 	%rd3, %rd16;
	mov.u32 	%r1, %tid.x;
	setp.ne.s32 	%p1, %r1, 0;
	@%p1 bra 	$L__BB0_2;
	mov.b64 	%rd18, 0;
	st.shared.u64 	[_ZZ14dynamic_assignPiS_iiS_PyE9G_counter], %rd18;
$L__BB0_2:
	mov.u32 	%r42, %ctaid.x;
	mul.lo.s32 	%r2, %r42, 102400;
	shr.u32 	%r43, %r1, 5;
	and.b32  	%r3, %r1, 31;
	mov.u32 	%r44, %ntid.x;
	mov.u32 	%r45, %nctaid.x;
	mul.lo.s32 	%r4, %r44, %r45;
	mul.lo.s32 	%r46, %r42, %r44;
	shr.u32 	%r47, %r46, 5;
	add.s32 	%r80, %r47, %r43;
	setp.ge.s32 	%p2, %r80, %r41;
	mov.b64 	%rd46, 0;
	@%p2 bra 	$L__BB0_25;
	and.b32  	%r6, %r1, 992;
	or.b32  	%r48, %r6, %r3;
	shl.b32 	%r49, %r48, 2;
	mov.u32 	%r50, _ZZ14dynamic_assignPiS_iiS_PyE9bin_count;
	add.s32 	%r7, %r50, %r49;
	shr.u32 	%r8, %r4, 5;
	mov.b64 	%rd46, 0;
$L__BB0_4:
	mul.wide.u32 	%rd21, %r80, 4;
	add.s64 	%rd5, %rd3, %rd21;
	ld.global.u32 	%r10, [%rd5+4];
	ld.global.u32 	%r11, [%rd5];
	sub.s32 	%r51, %r10, %r11;
	add.s32 	%r52, %r51, -31;
	setp.lt.u32 	%p3, %r52, -29;
	@%p3 bra 	$L__BB0_24;
	add.s32 	%r81, %r11, %r3;
	mov.b32 	%r53, 0;
	st.shared.u32 	[%r7], %r53;
	bar.warp.sync 	-1;
	setp.ge.s32 	%p4, %r81, %r10;
	@%p4 bra 	$L__BB0_11;
$L__BB0_6:
	mul.wide.s32 	%rd22, %r81, 4;
	add.s64 	%rd23, %rd2, %rd22;
	ld.global.u32 	%r14, [%rd23];
	and.b32  	%r54, %r14, 31;
	add.s32 	%r15, %r54, %r6;
	shl.b32 	%r55, %r15, 2;
	mov.u32 	%r56, _ZZ14dynamic_assignPiS_iiS_PyE9bin_count;
	add.s32 	%r57, %r56, %r55;
	atom.shared.add.u32 	%r16, [%r57], 1;
	setp.gt.s32 	%p5, %r16, 5;
	@%p5 bra 	$L__BB0_8;
	shl.b32 	%r62, %r16, 10;
	add.s32 	%r63, %r62, %r15;
	shl.b32 	%r64, %r63, 2;
	mov.u32 	%r65, _ZZ14dynamic_assignPiS_iiS_PyE16shared_partition;
	add.s32 	%r66, %r65, %r64;
	st.shared.u32 	[%r66], %r14;
	bra.uni 	$L__BB0_10;
$L__BB0_8:
	setp.gt.u32 	%p6, %r16, 99;
	@%p6 bra 	$L__BB0_10;
	shl.b32 	%r58, %r16, 10;
	add.s32 	%r59, %r15, %r2;
	add.s32 	%r60, %r58, %r59;
	add.s32 	%r61, %r60, -6144;
	mul.wide.s32 	%rd24, %r61, 4;
	add.s64 	%rd25, %rd1, %rd24;
	st.global.u32 	[%rd25], %r14;
$L__BB0_10:
	add.s32 	%r81, %r81, 32;
	setp.lt.s32 	%p7, %r81, %r10;
	@%p7 bra 	$L__BB0_6;
$L__BB0_11:
	bar.warp.sync 	-1;
	ld.global.u32 	%r82, [%rd5];
	ld.global.u32 	%r19, [%rd5+4];
	setp.ge.s32 	%p8, %r82, %r19;
	@%p8 bra 	$L__BB0_23;
$L__BB0_12:
	mul.wide.s32 	%rd26, %r82, 4;
	add.s64 	%rd27, %rd2, %rd26;
	ld.global.u32 	%r67, [%rd27];
	mul.wide.s32 	%rd28, %r67, 4;
	add.s64 	%rd29, %rd3, %rd28;
	ld.global.u32 	%r68, [%rd29];
	ld.global.u32 	%r21, [%rd29+4];
	add.s32 	%r83, %r68, %r3;
	setp.ge.s32 	%p9, %r83, %r21;
	@%p9 bra 	$L__BB0_22;
$L__BB0_13:
	mul.wide.s32 	%rd30, %r83, 4;
	add.s64 	%rd31, %rd2, %rd30;
	ld.global.u32 	%r24, [%rd31];
	and.b32  	%r69, %r24, 31;
	add.s32 	%r25, %r69, %r6;
	shl.b32 	%r70, %r25, 2;
	add.s32 	%r72, %r50, %r70;
	ld.shared.u32 	%r26, [%r72];
	setp.lt.s32 	%p10, %r26, 1;
	@%p10 bra 	$L__BB0_17;
	min.s32 	%r27, %r26, 6;
	mov.b32 	%r84, 0;
	mov.u32 	%r85, %r25;
$L__BB0_15:
	shl.b32 	%r74, %r85, 2;
	mov.u32 	%r75, _ZZ14dynamic_assignPiS_iiS_PyE16shared_partition;
	add.s32 	%r76, %r75, %r74;
	ld.shared.u32 	%r77, [%r76];
	setp.eq.s32 	%p11, %r77, %r24;
	mov.b64 	%rd45, 1;
	@%p11 bra 	$L__BB0_21;
	add.s32 	%r85, %r85, 1024;
	add.s32 	%r84, %r84, 1;
	setp.ne.s32 	%p12, %r84, %r27;
	@%p12 bra 	$L__BB0_15;
$L__BB0_17:
	setp.lt.s32 	%p13, %r26, 7;
	mov.b64 	%rd33, 0;
	mov.u64 	%rd45, %rd33;
	@%p13 bra 	$L__BB0_21;
	add.s32 	%r32, %r26, -7;
	add.s32 	%r87, %r25, %r2;
	mov.b32 	%r86, 0;
$L__BB0_19:
	mul.wide.s32 	%rd35, %r87, 4;
	add.s64 	%rd36, %rd1, %rd35;
	ld.global.u32 	%r79, [%rd36];
	setp.eq.s32 	%p14, %r79, %r24;
	mov.b64 	%rd45, 1;
	@%p14 bra 	$L__BB0_21;
	add.s32 	%r87, %r87, 1024;
	add.s32 	%r37, %r86, 1;
	setp.ne.s32 	%p15, %r86, %r32;
	mov.u32 	%r86, %r37;
	mov.u64 	%rd45, %rd33;
	@%p15 bra 	$L__BB0_19;
$L__BB0_21:
	add.s64 	%rd46, %rd45, %rd46;
	add.s32 	%r83, %r83, 32;
	setp.lt.s32 	%p16, %r83, %r21;
	@%p16 bra 	$L__BB0_13;
$L__BB0_22:
	add.s32 	%r82, %r82, 1;
	setp.ne.s32 	%p17, %r82, %r19;
	@%p17 bra 	$L__BB0_12;
$L__BB0_23:
	bar.warp.sync 	-1;
$L__BB0_24:
	add.s32 	%r80, %r80, %r8;
	setp.lt.s32 	%p18, %r80, %r41;
	@%p18 bra 	$L__BB0_4;
$L__BB0_25:
	setp.ne.s32 	%p19, %r1, 0;
	atom.shared.add.u64 	%rd38, [_ZZ14dynamic_assignPiS_iiS_PyE9G_counter], %rd46;
	bar.sync 	0;
	@%p19 bra 	$L__BB0_27;
	ld.shared.u64 	%rd39, [_ZZ14dynamic_assignPiS_iiS_PyE9G_counter];
	cvta.to.global.u64 	%rd40, %rd14;
	atom.global.add.u64 	%rd41, [%rd40], %rd39;
$L__BB0_27:
	ret;

}


// ===== COMPILED SASS (sm_100) =====

	.target	sm_100

	.elftype	@"ET_EXEC"


//--------------------- .note.nv.tkinfo           --------------------------
	.section	.note.nv.tkinfo,"",@"SHT_NOTE"
	.sectionflags	@"SHF_NOTE_NV_TKINFO"
	.tkinfo
        /*0018*/ 	.word	0x00000002
        /*0030*/ 	.string	""
        /*0030*/ 	.string	"ptxas"
        /*0030*/ 	.string	"Cuda compilation tools, release 13.0, V13.0.88"
        /*0030*/ 	.string	"Build cuda_13.0.r13.0/compiler.36424714_0"
        /*0030*/ 	.string	"-arch sm_100 -m 64 "



//--------------------- .note.nv.cuinfo           --------------------------
	.section	.note.nv.cuinfo,"",@"SHT_NOTE"
	.sectionflags	@"SHF_NOTE_NV_CUINFO"
        /*0018*/ 	.short	0x0002
        /*001a*/ 	.short	0x0064
        /*001c*/ 	.short	0x0082
	.zero		2


//--------------------- .nv.info                  --------------------------
	.section	.nv.info,"",@"SHT_CUDA_INFO"
	.align	4


	//----- nvinfo : EIATTR_REGCOUNT
	.align		4
        /*0000*/ 	.byte	0x04, 0x2f
        /*0002*/ 	.short	(.L_1 - .L_0)
	.align		4
.L_0:
        /*0004*/ 	.word	index@(_Z14dynamic_assignPiS_iiS_Py)
        /*0008*/ 	.word	0x0000001d


	//----- nvinfo : EIATTR_FRAME_SIZE
	.align		4
.L_1:
        /*000c*/ 	.byte	0x04, 0x11
        /*000e*/ 	.short	(.L_3 - .L_2)
	.align		4
.L_2:
        /*0010*/ 	.word	index@(_Z14dynamic_assignPiS_iiS_Py)
        /*0014*/ 	.word	0x00000000


	//----- nvinfo : EIATTR_MIN_STACK_SIZE
	.align		4
.L_3:
        /*0018*/ 	.byte	0x04, 0x12
        /*001a*/ 	.short	(.L_5 - .L_4)
	.align		4
.L_4:
        /*001c*/ 	.word	index@(_Z14dynamic_assignPiS_iiS_Py)
        /*0020*/ 	.word	0x00000000
.L_5:


//--------------------- .nv.compat                --------------------------
	.section	.nv.compat,"",@"SHT_CUDA_COMPAT_INFO"
	.align	4
        /*0000*/ 	.byte	0x02, 0x09, 0x00, 0x00, 0x02, 0x02, 0x01, 0x00, 0x02, 0x05, 0x05, 0x00, 0x03, 0x07, 0x01, 0x01
        /*0010*/ 	.byte	0x02, 0x03, 0x00, 0x00, 0x02, 0x06, 0x01, 0x00, 0x04, 0x0b, 0x08, 0x00, 0x09, 0x00, 0x00, 0x00
        /*0020*/ 	.byte	0x00, 0x00, 0x00, 0x00


//--------------------- .nv.info._Z14dynamic_assignPiS_iiS_Py --------------------------
	.section	.nv.info._Z14dynamic_assignPiS_iiS_Py,"",@"SHT_CUDA_INFO"
	.sectionflags	@""
	.align	4


	//----- nvinfo : EIATTR_CUDA_API_VERSION
	.align		4
        /*0000*/ 	.byte	0x04, 0x37
        /*0002*/ 	.short	(.L_7 - .L_6)
.L_6:
        /*0004*/ 	.word	0x00000082


	//----- nvinfo : EIATTR_KPARAM_INFO
	.align		4
.L_7:
        /*0008*/ 	.byte	0x04, 0x17
        /*000a*/ 	.short	(.L_9 - .L_8)
.L_8:
        /*000c*/ 	.word	0x00000000
        /*0010*/ 	.short	0x0005
        /*0012*/ 	.short	0x0020
        /*0014*/ 	.byte	0x00, 0xf5, 0x21, 0x00


	//----- nvinfo : EIATTR_KPARAM_INFO
	.align		4
.L_9:
        /*0018*/ 	.byte	0x04, 0x17
        /*001a*/ 	.short	(.L_11 - .L_10)
.L_10:
        /*001c*/ 	.word	0x00000000
        /*0020*/ 	.short	0x0004
        /*0022*/ 	.short	0x0018
        /*0024*/ 	.byte	0x00, 0xf5, 0x21, 0x00


	//----- nvinfo : EIATTR_KPARAM_INFO
	.align		4
.L_11:
        /*0028*/ 	.byte	0x04, 0x17
        /*002a*/ 	.short	(.L_13 - .L_12)
.L_12:
        /*002c*/ 	.word	0x00000000
        /*0030*/ 	.short	0x0003
        /*0032*/ 	.short	0x0014
        /*0034*/ 	.byte	0x00, 0xf0, 0x11, 0x00


	//----- nvinfo : EIATTR_KPARAM_INFO
	.align		4
.L_13:
        /*0038*/ 	.byte	0x04, 0x17
        /*003a*/ 	.short	(.L_15 - .L_14)
.L_14:
        /*003c*/ 	.word	0x00000000
        /*0040*/ 	.short	0x0002
        /*0042*/ 	.short	0x0010
        /*0044*/ 	.byte	0x00, 0xf0, 0x11, 0x00


	//----- nvinfo : EIATTR_KPARAM_INFO
	.align		4
.L_15:
        /*0048*/ 	.byte	0x04, 0x17
        /*004a*/ 	.short	(.L_17 - .L_16)
.L_16:
        /*004c*/ 	.word	0x00000000
        /*0050*/ 	.short	0x0001
        /*0052*/ 	.short	0x0008
        /*0054*/ 	.byte	0x00, 0xf5, 0x21, 0x00


	//----- nvinfo : EIATTR_KPARAM_INFO
	.align		4
.L_17:
        /*0058*/ 	.byte	0x04, 0x17
        /*005a*/ 	.short	(.L_19 - .L_18)
.L_18:
        /*005c*/ 	.word	0x00000000
        /*0060*/ 	.short	0x0000
        /*0062*/ 	.short	0x0000
        /*0064*/ 	.byte	0x00, 0xf5, 0x21, 0x00


	//----- nvinfo : EIATTR_SPARSE_MMA_MASK
	.align		4
.L_19:
        /*0068*/ 	.byte	0x03, 0x50
        /*006a*/ 	.short	0x0000


	//----- nvinfo : EIATTR_MAXREG_COUNT
	.align		4
        /*006c*/ 	.byte	0x03, 0x1b
        /*006e*/ 	.short	0x00ff


	//----- nvinfo : EIATTR_NUM_BARRIERS
	.align		4
        /*0070*/ 	.byte	0x02, 0x4c
        /*0072*/ 	.byte	0x01
	.zero		1


	//----- nvinfo : EIATTR_MERCURY_ISA_VERSION
	.align		4
        /*0074*/ 	.byte	0x03, 0x5f
        /*0076*/ 	.short	0x0101


	//----- nvinfo : EIATTR_COOP_GROUP_MASK_REGIDS
	.align		4
        /*0078*/ 	.byte	0x04, 0x29
        /*007a*/ 	.short	(.L_21 - .L_20)


	//   ....[0]....
.L_20:
        /*007c*/ 	.word	0xffffffff


	//   ....[1]....
        /*0080*/ 	.word	0xffffffff


	//   ....[2]....
        /*0084*/ 	.word	0xffffffff


	//   ....[3]....
        /*0088*/ 	.word	0x05000004


	//   ....[4]....
        /*008c*/ 	.word	0x05000004


	//   ....[5]....
        /*0090*/ 	.word	0x05000004


	//----- nvinfo : EIATTR_COOP_GROUP_INSTR_OFFSETS
	.align		4
.L_21:
        /*0094*/ 	.byte	0x04, 0x28
        /*0096*/ 	.short	(.L_23 - .L_22)


	//   ....[0]....
.L_22:
        /*0098*/ 	.word	0x000002e0


	//   ....[1]....
        /*009c*/ 	.word	0x00000540


	//   ....[2]....
        /*00a0*/ 	.word	0x000009e0


	//   ....[3]....
        /*00a4*/ 	.word	0x00000b70


	//   ....[4]....
        /*00a8*/ 	.word	0x00000be0


	//   ....[5]....
        /*00ac*/ 	.word	0x00000c50


	//----- nvinfo : EIATTR_VRC_CTA_INIT_COUNT
	.align		4
.L_23:
        /*00b0*/ 	.byte	0x02, 0x4a
	.zero		1
	.zero		1


	//----- nvinfo : EIATTR_EXIT_INSTR_OFFSETS
	.align		4
        /*00b4*/ 	.byte	0x04, 0x1c
        /*00b6*/ 	.short	(.L_25 - .L_24)


	//   ....[0]....
.L_24:
        /*00b8*/ 	.word	0x00000ae0


	//   ....[1]....
        /*00bc*/ 	.word	0x00000b30


	//----- nvinfo : EIATTR_CRS_STACK_SIZE
	.align		4
.L_25:
        /*00c0*/ 	.byte	0x04, 0x1e
        /*00c2*/ 	.short	(.L_27 - .L_26)
.L_26:
        /*00c4*/ 	.word	0x00000000


	//----- nvinfo : EIATTR_CBANK_PARAM_SIZE
	.align		4
.L_27:
        /*00c8*/ 	.byte	0x03, 0x19
        /*00ca*/ 	.short	0x0028


	//----- nvinfo : EIATTR_PARAM_CBANK
	.align		4
        /*00cc*/ 	.byte	0x04, 0x0a
        /*00ce*/ 	.short	(.L_29 - .L_28)
	.align		4
.L_28:
        /*00d0*/ 	.word	index@(.nv.constant0._Z14dynamic_assignPiS_iiS_Py)
        /*00d4*/ 	.short	0x0380
        /*00d6*/ 	.short	0x0028


	//----- nvinfo : EIATTR_SW_WAR
	.align		4
.L_29:
        /*00d8*/ 	.byte	0x04, 0x36
        /*00da*/ 	.short	(.L_31 - .L_30)
.L_30:
        /*00dc*/ 	.word	0x00000008
.L_31:


//--------------------- .nv.callgraph             --------------------------
	.section	.nv.callgraph,"",@"SHT_CUDA_CALLGRAPH"
	.align	4
	.sectionentsize	8
	.align		4
        /*0000*/ 	.word	0x00000000
	.align		4
        /*0004*/ 	.word	0xffffffff
	.align		4
        /*0008*/ 	.word	0x00000000
	.align		4
        /*000c*/ 	.word	0xfffffffe
	.align		4
        /*0010*/ 	.word	0x00000000
	.align		4
        /*0014*/ 	.word	0xfffffffd
	.align		4
        /*0018*/ 	.word	0x00000000
	.align		4
        /*001c*/ 	.word	0xfffffffc


//--------------------- .text._Z14dynamic_assignPiS_iiS_Py --------------------------
	.section	.text._Z14dynamic_assignPiS_iiS_Py,"ax",@progbits
	.align	128
        .global         _Z14dynamic_assignPiS_iiS_Py
        .type           _Z14dynamic_assignPiS_iiS_Py,@function
        .size           _Z14dynamic_assignPiS_iiS_Py,(.L_x_34 - _Z14dynamic_assignPiS_iiS_Py)
        .other          _Z14dynamic_assignPiS_iiS_Py,@"STO_CUDA_ENTRY STV_DEFAULT"
_Z14dynamic_assignPiS_iiS_Py:
.text._Z14dynamic_assignPiS_iiS_Py:
[----:B------:R-:W-:Y:S01]  /*0000*/  LDC R1, c[0x0][0x37c] ;  /* 0x0000df00ff017b82 */ /* 0x000fe20000000800 */
[----:B------:R-:W0:Y:S01]  /*0010*/  S2R R12, SR_TID.X ;  /* 0x00000000000c7919 */ /* 0x000e220000002100 */
[----:B------:R-:W1:Y:S06]  /*0020*/  LDCU UR4, c[0x0][0x360] ;  /* 0x00006c00ff0477ac */ /* 0x000e6c0008000800 */
[----:B------:R-:W1:Y:S01]  /*0030*/  LDC R11, c[0x0][0x370] ;  /* 0x0000dc00ff0b7b82 */ /* 0x000e620000000800 */
[----:B------:R-:W-:Y:S01]  /*0040*/  BSSY B1, `(.L_x_0) ;  /* 0x000009d000017945 */ /* 0x000fe20003800000 */
[----:B------:R-:W2:Y:S01]  /*0050*/  S2R R10, SR_CTAID.X ;  /* 0x00000000000a7919 */ /* 0x000ea20000002500 */
[----:B------:R-:W3:Y:S01]  /*0060*/  LDCU UR5, c[0x0][0x394] ;  /* 0x00007280ff0577ac */ /* 0x000ee20008000800 */
[----:B------:R-:W-:-:S02]  /*0070*/  IMAD.MOV.U32 R15, RZ, RZ, RZ ;  /* 0x000000ffff0f7224 */ /* 0x000fc400078e00ff */
[----:B------:R-:W-:Y:S01]  /*0080*/  IMAD.MOV.U32 R13, RZ, RZ, RZ ;  /* 0x000000ffff0d7224 */ /* 0x000fe200078e00ff */
[----:B------:R-:W4:Y:S01]  /*0090*/  LDCU.64 UR6, c[0x0][0x358] ;  /* 0x00006b00ff0677ac */ /* 0x000f220008000a00 */
[----:B-1----:R-:W-:Y:S01]  /*00a0*/  IMAD R11, R11, UR4, RZ ;  /* 0x000000040b0b7c24 */ /* 0x002fe2000f8e02ff */
[----:B0-----:R-:W-:-:S13]  /*00b0*/  ISETP.NE.AND P0, PT, R12, RZ, PT ;  /* 0x000000ff0c00720c */ /* 0x001fda0003f05270 */
[----:B------:R-:W0:Y:S01]  /*00c0*/  @!P0 S2R R3, SR_CgaCtaId ;  /* 0x0000000000038919 */ /* 0x000e220000008800 */
[----:B------:R-:W-:-:S04]  /*00d0*/  @!P0 MOV R0, 0x400 ;  /* 0x0000040000008802 */ /* 0x000fc80000000f00 */
[----:B0-----:R-:W-:Y:S01]  /*00e0*/  @!P0 LEA R2, R3, R0, 0x18 ;  /* 0x0000000003028211 */ /* 0x001fe200078ec0ff */
[----:B--2---:R-:W-:Y:S01]  /*00f0*/  IMAD R3, R10, UR4, RZ ;  /* 0x000000040a037c24 */ /* 0x004fe2000f8e02ff */
[----:B------:R-:W-:-:S03]  /*0100*/  SHF.R.U32.HI R0, RZ, 0x5, R12 ;  /* 0x00000005ff007819 */ /* 0x000fc6000001160c */
[----:B------:R0:W-:Y:S01]  /*0110*/  @!P0 STS.64 [R2+0x7008], RZ ;  /* 0x007008ff02008388 */ /* 0x0001e20000000a00 */
[----:B------:R-:W-:-:S04]  /*0120*/  LEA.HI R8, R3, R0, RZ, 0x1b ;  /* 0x0000000003087211 */ /* 0x000fc800078fd8ff */
[----:B---3--:R-:W-:-:S13]  /*0130*/  ISETP.GE.AND P0, PT, R8, UR5, PT ;  /* 0x0000000508007c0c */ /* 0x008fda000bf06270 */
[----:B0---4-:R-:W-:Y:S05]  /*0140*/  @P0 BRA `(.L_x_1) ;  /* 0x0000000800300947 */ /* 0x011fea0003800000 */
[----:B------:R-:W0:Y:S01]  /*0150*/  S2UR UR5, SR_CgaCtaId ;  /* 0x00000000000579c3 */ /* 0x000e220000008800 */
[----:B------:R-:W-:Y:S01]  /*0160*/  UMOV UR4, 0x400 ;  /* 0x0000040000047882 */ /* 0x000fe20000000000 */
[C---:B------:R-:W-:Y:S01]  /*0170*/  LOP3.LUT R9, R12.reuse, 0x3e0, RZ, 0xc0, !PT ;  /* 0x000003e00c097812 */ /* 0x040fe200078ec0ff */
[----:B------:R-:W-:Y:S01]  /*0180*/  IMAD.MOV.U32 R15, RZ, RZ, RZ ;  /* 0x000000ffff0f7224 */ /* 0x000fe200078e00ff */
[----:B------:R-:W-:Y:S01]  /*0190*/  LOP3.LUT R6, R12, 0x1f, RZ, 0xc0, !PT ;  /* 0x0000001f0c067812 */ /* 0x000fe200078ec0ff */
[----:B------:R-:W-:Y:S01]  /*01a0*/  IMAD.MOV.U32 R13, RZ, RZ, RZ ;  /* 0x000000ffff0d7224 */ /* 0x000fe200078e00ff */
[----:B------:R-:W-:Y:S01]  /*01b0*/  LOP3.LUT R0, R9, 0x1f, R12, 0xf8, !PT ;  /* 0x0000001f09007812 */ /* 0x000fe200078ef80c */
[----:B0-----:R-:W-:-:S06]  /*01c0*/  ULEA UR4, UR5, UR4, 0x18 ;  /* 0x0000000405047291 */ /* 0x001fcc000f8ec0ff */
[----:B------:R-:W-:-:S04]  /*01d0*/  IMAD.U32 R7, RZ, RZ, UR4 ;  /* 0x00000004ff077e24 */ /* 0x000fc8000f8e00ff */
[----:B------:R-:W-:-:S07]  /*01e0*/  IMAD R0, R0, 0x4, R7 ;  /* 0x0000000400007824 */ /* 0x000fce00078e0207 */
.L_x_23:
[----:B0-----:R-:W0:Y:S01]  /*01f0*/  LDC.64 R2, c[0x0][0x388] ;  /* 0x0000e200ff027b82 */ /* 0x001e220000000a00 */
[----:B-1----:R-:W1:Y:S01]  /*0200*/  LDCU UR4, c[0x0][0x394] ;  /* 0x00007280ff0477ac */ /* 0x002e620008000800 */
[----:B0-----:R-:W-:-:S05]  /*0210*/  IMAD.WIDE.U32 R2, R8, 0x4, R2 ;  /* 0x0000000408027825 */ /* 0x001fca00078e0002 */
[----:B------:R-:W2:Y:S04]  /*0220*/  LDG.E R14, desc[UR6][R2.64+0x4] ;  /* 0x00000406020e7981 */ /* 0x000ea8000c1e1900 */
[----:B------:R-:W2:Y:S01]  /*0230*/  LDG.E R19, desc[UR6][R2.64] ;  /* 0x0000000602137981 */ /* 0x000ea2000c1e1900 */
[----:B------:R-:W-:Y:S01]  /*0240*/  LEA.HI R8, R11, R8, RZ, 0x1b ;  /* 0x000000080b087211 */ /* 0x000fe200078fd8ff */
[----:B------:R-:W-:Y:S03]  /*0250*/  BSSY B0, `(.L_x_2) ;  /* 0x000007a000007945 */ /* 0x000fe60003800000 */
[----:B-1----:R-:W-:Y:S02]  /*0260*/  ISETP.GE.AND P0, PT, R8, UR4, PT ;  /* 0x0000000408007c0c */ /* 0x002fe4000bf06270 */
[----:B--2---:R-:W-:-:S04]  /*0270*/  IADD3 R4, PT, PT, R14, -0x1f, -R19 ;  /* 0xffffffe10e047810 */ /* 0x004fc80007ffe813 */
[----:B------:R-:W-:-:S13]  /*0280*/  ISETP.GE.U32.AND P1, PT, R4, -0x1d, PT ;  /* 0xffffffe30400780c */ /* 0x000fda0003f26070 */
[----:B------:R-:W-:Y:S05]  /*0290*/  @!P1 BRA `(.L_x_3) ;  /* 0x0000000400d49947 */ /* 0x000fea0003800000 */
[----:B------:R0:W-:Y:S01]  /*02a0*/  STS [R0], RZ ;  /* 0x000000ff00007388 */ /* 0x0001e20000000800 */
[----:B------:R-:W-:Y:S01]  /*02b0*/  UMOV UR4, 0xffffffff ;  /* 0xffffffff00047882 */ /* 0x000fe20000000000 */
[----:B------:R-:W-:Y:S02]  /*02c0*/  IADD3 R19, PT, PT, R6, R19, RZ ;  /* 0x0000001306137210 */ /* 0x000fe40007ffe0ff */
[----:B------:R-:W-:Y:S05]  /*02d0*/  BRA.DIV UR4, `(.L_x_4) ;  /* 0x0000000a04187947 */ /* 0x000fea000b800000 */
[----:B------:R-:W-:Y:S01]  /*02e0*/  NOP ;  /* 0x0000000000007918 */ /* 0x000fe20000000000 */
.L_x_27:
[----:B------:R-:W-:Y:S01]  /*02f0*/  ISETP.GE.AND P1, PT, R19, R14, PT ;  /* 0x0000000e1300720c */ /* 0x000fe20003f26270 */
[----:B------:R-:W-:-:S12]  /*0300*/  BSSY.RECONVERGENT B2, `(.L_x_5) ;  /* 0x0000021000027945 */ /* 0x000fd80003800200 */
[----:B------:R-:W-:Y:S05]  /*0310*/  @P1 BRA `(.L_x_6) ;  /* 0x00000000007c1947 */ /* 0x000fea0003800000 */
[----:B------:R-:W1:Y:S01]  /*0320*/  S2R R7, SR_CgaCtaId ;  /* 0x0000000000077919 */ /* 0x000e620000008800 */
[----:B------:R-:W2:Y:S01]  /*0330*/  LDC.64 R4, c[0x0][0x380] ;  /* 0x0000e000ff047b82 */ /* 0x000ea20000000a00 */
[----:B------:R-:W-:-:S04]  /*0340*/  MOV R18, 0x400 ;  /* 0x0000040000127802 */ /* 0x000fc80000000f00 */
[----:B-1----:R-:W-:-:S07]  /*0350*/  LEA R7, R7, R18, 0x18 ;  /* 0x0000001207077211 */ /* 0x002fce00078ec0ff */
.L_x_9:
[----:B--2---:R-:W-:-:S05]  /*0360*/  IMAD.WIDE R16, R19, 0x4, R4 ;  /* 0x0000000413107825 */ /* 0x004fca00078e0204 */
[----:B-1----:R-:W2:Y:S01]  /*0370*/  LDG.E R21, desc[UR6][R16.64] ;  /* 0x0000000610157981 */ /* 0x002ea2000c1e1900 */
[----:B------:R-:W-:Y:S01]  /*0380*/  IMAD.MOV.U32 R25, RZ, RZ, 0x1 ;  /* 0x00000001ff197424 */ /* 0x000fe200078e00ff */
[----:B------:R-:W-:Y:S01]  /*0390*/  BSSY.RECONVERGENT B3, `(.L_x_7) ;  /* 0x0000016000037945 */ /* 0x000fe20003800200 */
[----:B------:R-:W-:-:S05]  /*03a0*/  VIADD R19, R19, 0x20 ;  /* 0x0000002013137836 */ /* 0x000fca0000000000 */
[----:B------:R-:W-:Y:S02]  /*03b0*/  ISETP.GE.AND P2, PT, R19, R14, PT ;  /* 0x0000000e1300720c */ /* 0x000fe40003f46270 */
[----:B--2---:R-:W-:-:S05]  /*03c0*/  LOP3.LUT R20, R21, 0x1f, RZ, 0xc0, !PT ;  /* 0x0000001f15147812 */ /* 0x004fca00078ec0ff */
[----:B------:R-:W-:-:S04]  /*03d0*/  IMAD.IADD R24, R9, 0x1, R20 ;  /* 0x0000000109187824 */ /* 0x000fc800078e0214 */
[----:B------:R-:W-:-:S05]  /*03e0*/  IMAD R20, R24, 0x4, R7 ;  /* 0x0000000418147824 */ /* 0x000fca00078e0207 */
[----:B------:R-:W1:Y:S02]  /*03f0*/  ATOMS.ADD R25, [R20], R25 ;  /* 0x000000191419738c */ /* 0x000e640000000000 */
[----:B-1----:R-:W-:-:S13]  /*0400*/  ISETP.GT.AND P1, PT, R25, 0x5, PT ;  /* 0x000000051900780c */ /* 0x002fda0003f24270 */
[----:B------:R-:W1:Y:S01]  /*0410*/  @!P1 S2R R26, SR_CgaCtaId ;  /* 0x00000000001a9919 */ /* 0x000e620000008800 */
[----:B------:R-:W-:Y:S02]  /*0420*/  @!P1 VIADD R23, R18, 0x1000 ;  /* 0x0000100012179836 */ /* 0x000fe40000000000 */
[----:B------:R-:W-:-:S03]  /*0430*/  @!P1 IMAD R22, R25, 0x400, R24 ;  /* 0x0000040019169824 */ /* 0x000fc600078e0218 */
[----:B-1----:R-:W-:-:S04]  /*0440*/  @!P1 LEA R23, R26, R23, 0x18 ;  /* 0x000000171a179211 */ /* 0x002fc800078ec0ff */
[----:B------:R-:W-:-:S05]  /*0450*/  @!P1 LEA R22, R22, R23, 0x2 ;  /* 0x0000001716169211 */ /* 0x000fca00078e10ff */
[----:B------:R1:W-:Y:S01]  /*0460*/  @!P1 STS [R22], R21 ;  /* 0x0000001516009388 */ /* 0x0003e20000000800 */
[----:B------:R-:W-:Y:S05]  /*0470*/  @!P1 BRA `(.L_x_8) ;  /* 0x00000000001c9947 */ /* 0x000fea0003800000 */
[----:B------:R-:W-:-:S13]  /*0480*/  ISETP.GT.U32.AND P1, PT, R25, 0x63, PT ;  /* 0x000000631900780c */ /* 0x000fda0003f24070 */
[----:B------:R-:W2:Y:S01]  /*0490*/  @!P1 LDC.64 R16, c[0x0][0x398] ;  /* 0x0000e600ff109b82 */ /* 0x000ea20000000a00 */
[----:B------:R-:W-:-:S04]  /*04a0*/  @!P1 IMAD R20, R10, 0x19000, R24 ;  /* 0x000190000a149824 */ /* 0x000fc800078e0218 */
[----:B------:R-:W-:-:S04]  /*04b0*/  @!P1 IMAD R20, R25, 0x400, R20 ;  /* 0x0000040019149824 */ /* 0x000fc800078e0214 */
[----:B------:R-:W-:-:S04]  /*04c0*/  @!P1 VIADD R23, R20, 0xffffe800 ;  /* 0xffffe80014179836 */ /* 0x000fc80000000000 */
[----:B--2---:R-:W-:-:S05]  /*04d0*/  @!P1 IMAD.WIDE R16, R23, 0x4, R16 ;  /* 0x0000000417109825 */ /* 0x004fca00078e0210 */
[----:B------:R2:W-:Y:S02]  /*04e0*/  @!P1 STG.E desc[UR6][R16.64], R21 ;  /* 0x0000001510009986 */ /* 0x0005e4000c101906 */
.L_x_8:
[----:B------:R-:W-:Y:S05]  /*04f0*/  BSYNC.RECONVERGENT B3 ;  /* 0x0000000000037941 */ /* 0x000fea0003800200 */
.L_x_7:
[----:B------:R-:W-:Y:S05]  /*0500*/  @!P2 BRA `(.L_x_9) ;  /* 0xfffffffc0094a947 */ /* 0x000fea000383ffff */
.L_x_6:
[----:B------:R-:W-:Y:S05]  /*0510*/  BSYNC.RECONVERGENT B2 ;  /* 0x0000000000027941 */ /* 0x000fea0003800200 */
.L_x_5:
[----:B------:R-:W-:-:S03]  /*0520*/  UMOV UR4, 0xffffffff ;  /* 0xffffffff00047882 */ /* 0x000fc60000000000 */
[----:B------:R-:W-:Y:S05]  /*0530*/  BRA.DIV UR4, `(.L_x_10) ;  /* 0x00000006049c7947 */ /* 0x000fea000b800000 */
[----:B------:R-:W-:Y:S01]  /*0540*/  NOP ;  /* 0x0000000000007918 */ /* 0x000fe20000000000 */
.L_x_30:
[----:B--2---:R-:W2:Y:S04]  /*0550*/  LDG.E R17, desc[UR6][R2.64] ;  /* 0x0000000602117981 */ /* 0x004ea8000c1e1900 */
[----:B------:R-:W2:Y:S01]  /*0560*/  LDG.E R14, desc[UR6][R2.64+0x4] ;  /* 0x00000406020e7981 */ /* 0x000ea2000c1e1900 */
[----:B------:R-:W-:Y:S01]  /*0570*/  BSSY.RECONVERGENT B2, `(.L_x_11) ;  /* 0x0000044000027945 */ /* 0x000fe20003800200 */
[----:B--2---:R-:W-:-:S13]  /*0580*/  ISETP.GE.AND P1, PT, R17, R14, PT ;  /* 0x0000000e1100720c */ /* 0x004fda0003f26270 */
[----:B------:R-:W-:Y:S05]  /*0590*/  @P1 BRA `(.L_x_12) ;  /* 0x0000000400041947 */ /* 0x000fea0003800000 */
.L_x_21:
[----:B------:R-:W2:Y:S08]  /*05a0*/  LDC.64 R2, c[0x0][0x380] ;  /* 0x0000e000ff027b82 */ /* 0x000eb00000000a00 */
[----:B------:R-:W3:Y:S01]  /*05b0*/  LDC.64 R4, c[0x0][0x388] ;  /* 0x0000e200ff047b82 */ /* 0x000ee20000000a00 */
[----:B--2---:R-:W-:-:S06]  /*05c0*/  IMAD.WIDE R2, R17, 0x4, R2 ;  /* 0x0000000411027825 */ /* 0x004fcc00078e0202 */
[----:B------:R-:W3:Y:S02]  /*05d0*/  LDG.E R3, desc[UR6][R2.64] ;  /* 0x0000000602037981 */ /* 0x000ee4000c1e1900 */
[----:B---3--:R-:W-:-:S05]  /*05e0*/  IMAD.WIDE R4, R3, 0x4, R4 ;  /* 0x0000000403047825 */ /* 0x008fca00078e0204 */
[----:B------:R-:W2:Y:S04]  /*05f0*/  LDG.E R19, desc[UR6][R4.64] ;  /* 0x0000000604137981 */ /* 0x000ea8000c1e1900 */
[----:B------:R-:W3:Y:S01]  /*0600*/  LDG.E R16, desc[UR6][R4.64+0x4] ;  /* 0x0000040604107981 */ /* 0x000ee2000c1e1900 */
[----:B------:R-:W-:Y:S01]  /*0610*/  VIADD R17, R17, 0x1 ;  /* 0x0000000111117836 */ /* 0x000fe20000000000 */
[----:B------:R-:W-:Y:S04]  /*0620*/  BSSY.RECONVERGENT B3, `(.L_x_13) ;  /* 0x0000037000037945 */ /* 0x000fe80003800200 */
[----:B------:R-:W-:Y:S01]  /*0630*/  ISETP.NE.AND P1, PT, R17, R14, PT ;  /* 0x0000000e1100720c */ /* 0x000fe20003f25270 */
[----:B--2---:R-:W-:-:S05]  /*0640*/  IMAD.IADD R19, R6, 0x1, R19 ;  /* 0x0000000106137824 */ /* 0x004fca00078e0213 */
[----:B---3--:R-:W-:-:S13]  /*0650*/  ISETP.GE.AND P2, PT, R19, R16, PT ;  /* 0x000000101300720c */ /* 0x008fda0003f46270 */
[----:B------:R-:W-:Y:S05]  /*0660*/  @P2 BRA `(.L_x_14) ;  /* 0x0000000000c82947 */ /* 0x000fea0003800000 */
.L_x_20:
[----:B------:R-:W2:Y:S02]  /*0670*/  LDC.64 R2, c[0x0][0x380] ;  /* 0x0000e000ff027b82 */ /* 0x000ea40000000a00 */
[----:B--2---:R-:W-:-:S05]  /*0680*/  IMAD.WIDE R2, R19, 0x4, R2 ;  /* 0x0000000413027825 */ /* 0x004fca00078e0202 */
[----:B------:R-:W2:Y:S01]  /*0690*/  LDG.E R18, desc[UR6][R2.64] ;  /* 0x0000000602127981 */ /* 0x000ea2000c1e1900 */
[----:B------:R-:W-:Y:S01]  /*06a0*/  VIADD R19, R19, 0x20 ;  /* 0x0000002013137836 */ /* 0x000fe20000000000 */
[----:B------:R-:W-:Y:S01]  /*06b0*/  BSSY.RECONVERGENT B4, `(.L_x_15) ;  /* 0x000002a000047945 */ /* 0x000fe20003800200 */
[----:B------:R-:W-:-:S03]  /*06c0*/  IMAD.MOV.U32 R20, RZ, RZ, RZ ;  /* 0x000000ffff147224 */ /* 0x000fc600078e00ff */
[----:B------:R-:W-:Y:S02]  /*06d0*/  ISETP.GE.AND P2, PT, R19, R16, PT ;  /* 0x000000101300720c */ /* 0x000fe40003f46270 */
[----:B--2---:R-:W-:-:S04]  /*06e0*/  LOP3.LUT R4, R18, 0x1f, RZ, 0xc0, !PT ;  /* 0x0000001f12047812 */ /* 0x004fc800078ec0ff */
[----:B------:R-:W-:-:S05]  /*06f0*/  IADD3 R4, PT, PT, R9, R4, RZ ;  /* 0x0000000409047210 */ /* 0x000fca0007ffe0ff */
[----:B------:R-:W-:-:S06]  /*0700*/  IMAD R5, R4, 0x4, R7 ;  /* 0x0000000404057824 */ /* 0x000fcc00078e0207 */
[----:B------:R-:W2:Y:S02]  /*0710*/  LDS R5, [R5] ;  /* 0x0000000005057984 */ /* 0x000ea40000000800 */
[----:B--2---:R-:W-:-:S13]  /*0720*/  ISETP.GE.AND P3, PT, R5, 0x1, PT ;  /* 0x000000010500780c */ /* 0x004fda0003f66270 */
[----:B------:R-:W-:Y:S05]  /*0730*/  @!P3 BRA `(.L_x_16) ;  /* 0x000000000040b947 */ /* 0x000fea0003800000 */
[----:B-1----:R-:W1:Y:S01]  /*0740*/  S2R R22, SR_CgaCtaId ;  /* 0x0000000000167919 */ /* 0x002e620000008800 */
[----:B------:R-:W-:Y:S02]  /*0750*/  MOV R2, 0x400 ;  /* 0x0000040000027802 */ /* 0x000fe40000000f00 */
[----:B------:R-:W-:-:S03]  /*0760*/  VIMNMX R23, PT, PT, R5, 0x6, PT ;  /* 0x0000000605177848 */ /* 0x000fc60003fe0100 */
[----:B------:R-:W-:Y:S02]  /*0770*/  VIADD R3, R2, 0x1000 ;  /* 0x0000100002037836 */ /* 0x000fe40000000000 */
[----:B------:R-:W-:-:S03]  /*0780*/  HFMA2 R2, -RZ, RZ, 0, 0 ;  /* 0x00000000ff027431 */ /* 0x000fc600000001ff */
[----:B-1----:R-:W-:Y:S01]  /*0790*/  LEA R22, R22, R3, 0x18 ;  /* 0x0000000316167211 */ /* 0x002fe200078ec0ff */
[----:B------:R-:W-:-:S07]  /*07a0*/  IMAD.MOV.U32 R3, RZ, RZ, R4 ;  /* 0x000000ffff037224 */ /* 0x000fce00078e0004 */
.L_x_18:
[----:B------:R-:W-:Y:S02]  /*07b0*/  IMAD R21, R3, 0x4, R22 ;  /* 0x0000000403157824 */ /* 0x000fe400078e0216 */
[----:B------:R-:W-:-:S04]  /*07c0*/  IMAD.MOV.U32 R24, RZ, RZ, 0x1 ;  /* 0x00000001ff187424 */ /* 0x000fc800078e00ff */
[----:B------:R-:W1:Y:S02]  /*07d0*/  LDS R21, [R21] ;  /* 0x0000000015157984 */ /* 0x000e640000000800 */
[----:B-1----:R-:W-:-:S13]  /*07e0*/  ISETP.NE.AND P3, PT, R21, R18, PT ;  /* 0x000000121500720c */ /* 0x002fda0003f65270 */
[----:B------:R-:W-:Y:S05]  /*07f0*/  @!P3 BRA `(.L_x_17) ;  /* 0x000000000054b947 */ /* 0x000fea0003800000 */
[----:B------:R-:W-:Y:S01]  /*0800*/  VIADD R2, R2, 0x1 ;  /* 0x0000000102027836 */ /* 0x000fe20000000000 */
[----:B------:R-:W-:-:S04]  /*0810*/  IADD3 R3, PT, PT, R3, 0x400, RZ ;  /* 0x0000040003037810 */ /* 0x000fc80007ffe0ff */
[----:B------:R-:W-:-:S13]  /*0820*/  ISETP.NE.AND P3, PT, R2, R23, PT ;  /* 0x000000170200720c */ /* 0x000fda0003f65270 */
[----:B------:R-:W-:Y:S05]  /*0830*/  @P3 BRA `(.L_x_18) ;  /* 0xfffffffc00dc3947 */ /* 0x000fea000383ffff */
.L_x_16:
[----:B------:R-:W-:Y:S01]  /*0840*/  ISETP.GE.AND P3, PT, R5, 0x7, PT ;  /* 0x000000070500780c */ /* 0x000fe20003f66270 */
[----:B------:R-:W-:-:S12]  /*0850*/  IMAD.MOV.U32 R24, RZ, RZ, RZ ;  /* 0x000000ffff187224 */ /* 0x000fd800078e00ff */
[----:B------:R-:W-:Y:S05]  /*0860*/  @!P3 BRA `(.L_x_17) ;  /* 0x000000000038b947 */ /* 0x000fea0003800000 */
[----:B------:R-:W2:Y:S01]  /*0870*/  LDC.64 R2, c[0x0][0x398] ;  /* 0x0000e600ff027b82 */ /* 0x000ea20000000a00 */
[----:B------:R-:W-:Y:S02]  /*0880*/  VIADD R23, R5, 0xfffffff9 ;  /* 0xfffffff905177836 */ /* 0x000fe40000000000 */
[----:B-1----:R-:W-:Y:S02]  /*0890*/  IMAD R21, R10, 0x19000, R4 ;  /* 0x000190000a157824 */ /* 0x002fe400078e0204 */
[----:B------:R-:W-:-:S07]  /*08a0*/  IMAD.MOV.U32 R22, RZ, RZ, RZ ;  /* 0x000000ffff167224 */ /* 0x000fce00078e00ff */
.L_x_19:
[----:B--2---:R-:W-:-:S06]  /*08b0*/  IMAD.WIDE R4, R21, 0x4, R2 ;  /* 0x0000000415047825 */ /* 0x004fcc00078e0202 */
[----:B------:R-:W2:Y:S01]  /*08c0*/  LDG.E R5, desc[UR6][R4.64] ;  /* 0x0000000604057981 */ /* 0x000ea2000c1e1900 */
[----:B------:R-:W-:Y:S01]  /*08d0*/  IMAD.MOV.U32 R24, RZ, RZ, 0x1 ;  /* 0x00000001ff187424 */ /* 0x000fe200078e00ff */
[----:B--2---:R-:W-:-:S13]  /*08e0*/  ISETP.NE.AND P3, PT, R5, R18, PT ;  /* 0x000000120500720c */ /* 0x004fda0003f65270 */
[----:B------:R-:W-:Y:S05]  /*08f0*/  @!P3 BRA `(.L_x_17) ;  /* 0x000000000014b947 */ /* 0x000fea0003800000 */
[C---:B------:R-:W-:Y:S01]  /*0900*/  ISETP.NE.AND P3, PT, R22.reuse, R23, PT ;  /* 0x000000171600720c */ /* 0x040fe20003f65270 */
[----:B------:R-:W-:Y:S01]  /*0910*/  VIADD R21, R21, 0x400 ;  /* 0x0000040015157836 */ /* 0x000fe20000000000 */
[----:B------:R-:W-:-:S11]  /*0920*/  IADD3 R22, PT, PT, R22, 0x1, RZ ;  /* 0x0000000116167810 */ /* 0x000fd60007ffe0ff */
[----:B------:R-:W-:Y:S05]  /*0930*/  @P3 BRA `(.L_x_19) ;  /* 0xfffffffc00dc3947 */ /* 0x000fea000383ffff */
[----:B------:R-:W-:-:S07]  /*0940*/  IMAD.MOV.U32 R24, RZ, RZ, RZ ;  /* 0x000000ffff187224 */ /* 0x000fce00078e00ff */
.L_x_17:
[----:B------:R-:W-:Y:S05]  /*0950*/  BSYNC.RECONVERGENT B4 ;  /* 0x0000000000047941 */ /* 0x000fea0003800200 */
.L_x_15:
[----:B------:R-:W-:-:S05]  /*0960*/  IADD3 R15, P3, PT, R15, R24, RZ ;  /* 0x000000180f0f7210 */ /* 0x000fca0007f7e0ff */
[----:B------:R-:W-:Y:S01]  /*0970*/  IMAD.X R13, R13, 0x1, R20, P3 ;  /* 0x000000010d0d7824 */ /* 0x000fe200018e0614 */
[----:B------:R-:W-:Y:S07]  /*0980*/  @!P2 BRA `(.L_x_20) ;  /* 0xfffffffc0038a947 */ /* 0x000fee000383ffff */
.L_x_14:
[----:B------:R-:W-:Y:S05]  /*0990*/  BSYNC.RECONVERGENT B3 ;  /* 0x0000000000037941 */ /* 0x000fea0003800200 */
.L_x_13:
[----:B------:R-:W-:Y:S05]  /*09a0*/  @P1 BRA `(.L_x_21) ;  /* 0xfffffff800fc1947 */ /* 0x000fea000383ffff */
.L_x_12:
[----:B------:R-:W-:Y:S05]  /*09b0*/  BSYNC.RECONVERGENT B2 ;  /* 0x0000000000027941 */ /* 0x000fea0003800200 */
.L_x_11:
[----:B------:R-:W-:-:S03]  /*09c0*/  UMOV UR4, 0xffffffff ;  /* 0xffffffff00047882 */ /* 0x000fc60000000000 */
[----:B------:R-:W-:Y:S05]  /*09d0*/  BRA.DIV UR4, `(.L_x_22) ;  /* 0x0000000204907947 */ /* 0x000fea000b800000 */
[----:B------:R-:W-:Y:S01]  /*09e0*/  NOP ;  /* 0x0000000000007918 */ /* 0x000fe20000000000 */
.L_x_3:
[----:B------:R-:W-:Y:S05]  /*09f0*/  BSYNC B0 ;  /* 0x0000000000007941 */ /* 0x000fea0003800000 */
.L_x_2:
[----:B------:R-:W-:Y:S05]  /*0a00*/  @!P0 BRA `(.L_x_23) ;  /* 0xfffffff400f88947 */ /* 0x000fea000383ffff */
.L_x_1:
[----:B------:R-:W-:Y:S05]  /*0a10*/  BSYNC B1 ;  /* 0x0000000000017941 */ /* 0x000fea0003800000 */
.L_x_0:
[----:B------:R-:W2:Y:S01]  /*0a20*/  S2R R9, SR_CgaCtaId ;  /* 0x0000000000097919 */ /* 0x000ea20000008800 */
[----:B------:R-:W-:Y:S02]  /*0a30*/  MOV R2, 0x400 ;  /* 0x0000040000027802 */ /* 0x000fe40000000f00 */
[----:B------:R-:W-:-:S03]  /*0a40*/  ISETP.NE.AND P1, PT, R12, RZ, PT ;  /* 0x000000ff0c00720c */ /* 0x000fc60003f25270 */
[----:B0-----:R-:W-:-:S05]  /*0a50*/  VIADD R0, R2, 0x7008 ;  /* 0x0000700802007836 */ /* 0x001fca0000000000 */
[----:B--2---:R-:W-:-:S07]  /*0a60*/  LEA R3, R9, R0, 0x18 ;  /* 0x0000000009037211 */ /* 0x004fce00078ec0ff */
.L_x_24:
[----:B------:R-:W0:Y:S02]  /*0a70*/  LDS.64 R4, [R3] ;  /* 0x0000000003047984 */ /* 0x000e240000000a00 */
[----:B0-----:R-:W-:-:S04]  /*0a80*/  IADD3 R6, P0, PT, R4, R15, RZ ;  /* 0x0000000f04067210 */ /* 0x001fc80007f1e0ff */
[----:B------:R-:W-:-:S08]  /*0a90*/  IADD3.X R7, PT, PT, R5, R13, RZ, P0, !PT ;  /* 0x0000000d05077210 */ /* 0x000fd000007fe4ff */
[----:B------:R-:W0:Y:S02]  /*0aa0*/  ATOMS.CAST.SPIN.64 P0, [R3], R4, R6 ;  /* 0x000000040300758d */ /* 0x000e240001800406 */
[----:B0-----:R-:W-:Y:S05]  /*0ab0*/  @!P0 BRA `(.L_x_24) ;  /* 0xfffffffc00ec8947 */ /* 0x001fea000383ffff */
[----:B------:R-:W-:Y:S05]  /*0ac0*/  WARPSYNC.ALL ;  /* 0x0000000000007948 */ /* 0x000fea0003800000 */
[----:B------:R-:W-:Y:S06]  /*0ad0*/  BAR.SYNC.DEFER_BLOCKING 0x0 ;  /* 0x0000000000007b1d */ /* 0x000fec0000010000 */
[----:B------:R-:W-:Y:S05]  /*0ae0*/  @P1 EXIT ;  /* 0x000000000000194d */ /* 0x000fea0003800000 */
[----:B------:R-:W-:Y:S01]  /*0af0*/  LEA R2, R9, R2, 0x18 ;  /* 0x0000000209027211 */ /* 0x000fe200078ec0ff */
[----:B------:R-:W0:Y:S05]  /*0b00*/  LDC.64 R4, c[0x0][0x3a0] ;  /* 0x0000e800ff047b82 */ /* 0x000e2a0000000a00 */
[----:B------:R-:W0:Y:S04]  /*0b10*/  LDS.64 R2, [R2+0x7008] ;  /* 0x0070080002027984 */ /* 0x000e280000000a00 */
[----:B0-----:R-:W-:Y:S01]  /*0b20*/  REDG.E.ADD.64.STRONG.GPU desc[UR6][R4.64], R2 ;  /* 0x000000020400798e */ /* 0x001fe2000c12e506 */
[----:B------:R-:W-:Y:S05]  /*0b30*/  EXIT ;  /* 0x000000000000794d */ /* 0x000fea0003800000 */
.L_x_4:
[----:B------:R-:W-:Y:S01]  /*0b40*/  BSSY B2, `(.L_x_25) ;  /* 0x0000005000027945 */ /* 0x000fe20003800000 */
[----:B------:R-:W-:-:S07]  /*0b50*/  IMAD.MOV.U32 R4, RZ, RZ, -0x1 ;  /* 0xffffffffff047424 */ /* 0x000fce00078e00ff */
[----:B0-----:R-:W-:Y:S05]  /*0b60*/  WARPSYNC.COLLECTIVE R4, `(.L_x_26) ;  /* 0x0000000004087348 */ /* 0x001fea0003c00000 */
[----:B------:R-:W-:Y:S01]  /*0b70*/  NOP ;  /* 0x0000000000007918 */ /* 0x000fe20000000000 */
[----:B0-----:R-:W-:Y:S05]  /*0b80*/  ENDCOLLECTIVE ;  /* 0x000000000000791b */ /* 0x001fea0003800000 */
.L_x_26:
[----:B------:R-:W-:Y:S05]  /*0b90*/  BSYNC B2 ;  /* 0x0000000000027941 */ /* 0x000fea0003800000 */
.L_x_25:
[----:B------:R-:W-:Y:S05]  /*0ba0*/  BRA `(.L_x_27) ;  /* 0xfffffff400d07947 */ /* 0x000fea000383ffff */
.L_x_10:
[----:B------:R-:W-:Y:S01]  /*0bb0*/  BSSY B2, `(.L_x_28) ;  /* 0x0000005000027945 */ /* 0x000fe20003800000 */
[----:B------:R-:W-:-:S07]  /*0bc0*/  IMAD.MOV.U32 R4, RZ, RZ, -0x1 ;  /* 0xffffffffff047424 */ /* 0x000fce00078e00ff */
[----:B012---:R-:W-:Y:S05]  /*0bd0*/  WARPSYNC.COLLECTIVE R4, `(.L_x_29) ;  /* 0x0000000004087348 */ /* 0x007fea0003c00000 */
[----:B------:R-:W-:Y:S01]  /*0be0*/  NOP ;  /* 0x0000000000007918 */ /* 0x000fe20000000000 */
[----:B012---:R-:W-:Y:S05]  /*0bf0*/  ENDCOLLECTIVE ;  /* 0x000000000000791b */ /* 0x007fea0003800000 */
.L_x_29:
[----:B------:R-:W-:Y:S05]  /*0c00*/  BSYNC B2 ;  /* 0x0000000000027941 */ /* 0x000fea0003800000 */
.L_x_28:
[----:B------:R-:W-:Y:S05]  /*0c10*/  BRA `(.L_x_30) ;  /* 0xfffffff8004c7947 */ /* 0x000fea000383ffff */
.L_x_22:
[----:B------:R-:W-:Y:S01]  /*0c20*/  BSSY B2, `(.L_x_31) ;  /* 0x0000005000027945 */ /* 0x000fe20003800000 */
[----:B------:R-:W-:-:S07]  /*0c30*/  IMAD.MOV.U32 R4, RZ, RZ, -0x1 ;  /* 0xffffffffff047424 */ /* 0x000fce00078e00ff */
[----:B01----:R-:W-:Y:S05]  /*0c40*/  WARPSYNC.COLLECTIVE R4, `(.L_x_32) ;  /* 0x0000000004087348 */ /* 0x003fea0003c00000 */
[----:B------:R-:W-:Y:S01]  /*0c50*/  NOP ;  /* 0x0000000000007918 */ /* 0x000fe20000000000 */
[----:B01----:R-:W-:Y:S05]  /*0c60*/  ENDCOLLECTIVE ;  /* 0x000000000000791b */ /* 0x003fea0003800000 */
.L_x_32:
[----:B------:R-:W-:Y:S05]  /*0c70*/  BSYNC B2 ;  /* 0x0000000000027941 */ /* 0x000fea0003800000 */
.L_x_31:
[----:B------:R-:W-:Y:S05]  /*0c80*/  BRA `(.L_x_3) ;  /* 0xfffffffc00587947 */ /* 0x000fea000383ffff */
.L_x_33:
[----:B------:R-:W-:-:S00]  /*0c90*/  BRA `(.L_x_33) ;  /* 0xfffffffc00fc7947 */ /* 0x000fc0000383ffff */
[----:B------:R-:W-:-:S00]  /*0ca0*/  NOP ;  /* 0x0000000000007918 */ /* 0x000fc00000000000 */
        /* <DEDUP_REMOVED lines=13> */
.L_x_34:


//--------------------- .nv.shared._Z14dynamic_assignPiS_iiS_Py --------------------------
	.section	.nv.shared._Z14dynamic_assignPiS_iiS_Py,"aw",@nobits
	.sectionflags	@""
	.align	8
.nv.shared._Z14dynamic_assignPiS_iiS_Py:
	.zero		29712


//--------------------- .nv.shared.reserved.0     --------------------------
	.section	.nv.shared.reserved.0,"aw",@nobits
	.weak		__nv_reservedSMEM_offset_0_alias
	.size		__nv_reservedSMEM_offset_0_alias, 0, 64
	.other		__nv_reservedSMEM_offset_0_alias,@"STO_CUDA_RESERVED_SHARED STV_DEFAULT"
__nv_reservedSMEM_offset_0_alias:
	.zero		0
	.zero		64


//--------------------- .nv.constant0._Z14dynamic_assignPiS_iiS_Py --------------------------
	.section	.nv.constant0._Z14dynamic_assignPiS_iiS_Py,"a",@progbits
	.sectionflags	@""
	.align	4
.nv.constant0._Z14dynamic_assignPiS_iiS_Py:
	.zero		936


//--------------------- SYMBOLS --------------------------

	.type		.nv.reservedSmem.offset0,@object
	.size		.nv.reservedSmem.offset0,0x4
	.type		.nv.reservedSmem.cap,@object
	.size		.nv.reservedSmem.cap,0x4
